//
// Generated by NVIDIA NVVM Compiler
//
// Compiler Build ID: CL-36424714
// Cuda compilation tools, release 13.0, V13.0.88
// Based on NVVM 20.0.0
//

.version 9.0
.target sm_100
.address_size 64

	// .globl	_Z2nnPA512_A512_fS1_

.visible .entry _Z2nnPA512_A512_fS1_(
	.param .u64 .ptr .align 1 _Z2nnPA512_A512_fS1__param_0,
	.param .u64 .ptr .align 1 _Z2nnPA512_A512_fS1__param_1
)
{
	.reg .pred 	%p<2>;
	.reg .b32 	%r<20>;
	.reg .b32 	%f<13>;
	.reg .b64 	%rd<23>;

	ld.param.u64 	%rd1, [_Z2nnPA512_A512_fS1__param_0];
	ld.param.u64 	%rd2, [_Z2nnPA512_A512_fS1__param_1];
	mov.u32 	%r7, %ctaid.x;
	mov.u32 	%r8, %ntid.x;
	mov.u32 	%r9, %tid.x;
	mad.lo.s32 	%r1, %r7, %r8, %r9;
	mov.u32 	%r10, %ctaid.y;
	mov.u32 	%r11, %ntid.y;
	mov.u32 	%r12, %tid.y;
	mad.lo.s32 	%r13, %r10, %r11, %r12;
	mov.u32 	%r14, %ctaid.z;
	mov.u32 	%r15, %ntid.z;
	mov.u32 	%r16, %tid.z;
	mad.lo.s32 	%r17, %r14, %r15, %r16;
	add.s32 	%r4, %r1, -1;
	add.s32 	%r5, %r13, -1;
	max.u32 	%r18, %r4, %r5;
	add.s32 	%r6, %r17, -1;
	max.u32 	%r19, %r18, %r6;
	setp.gt.u32 	%p1, %r19, 509;
	@%p1 bra 	$L__BB0_2;
	cvta.to.global.u64 	%rd3, %rd2;
	cvta.to.global.u64 	%rd4, %rd1;
	mul.wide.u32 	%rd5, %r4, 1048576;
	add.s64 	%rd6, %rd3, %rd5;
	mul.wide.u32 	%rd7, %r13, 2048;
	add.s64 	%rd8, %rd6, %rd7;
	mul.wide.u32 	%rd9, %r17, 4;
	add.s64 	%rd10, %rd8, %rd9;
	ld.global.f32 	%f1, [%rd10];
	mul.wide.u32 	%rd11, %r1, 1048576;
	add.s64 	%rd12, %rd3, %rd11;
	add.s64 	%rd13, %rd12, %rd7;
	add.s64 	%rd14, %rd13, %rd9;
	ld.global.f32 	%f2, [%rd14+1048576];
	add.f32 	%f3, %f1, %f2;
	mul.wide.u32 	%rd15, %r5, 2048;
	add.s64 	%rd16, %rd12, %rd15;
	add.s64 	%rd17, %rd16, %rd9;
	ld.global.f32 	%f4, [%rd17];
	add.f32 	%f5, %f3, %f4;
	ld.global.f32 	%f6, [%rd14+2048];
	add.f32 	%f7, %f5, %f6;
	mul.wide.u32 	%rd18, %r6, 4;
	add.s64 	%rd19, %rd13, %rd18;
	ld.global.f32 	%f8, [%rd19];
	add.f32 	%f9, %f7, %f8;
	ld.global.f32 	%f10, [%rd14+4];
	add.f32 	%f11, %f9, %f10;
	mul.f32 	%f12, %f11, 0f3F400000;
	add.s64 	%rd20, %rd4, %rd11;
	add.s64 	%rd21, %rd20, %rd7;
	add.s64 	%rd22, %rd21, %rd9;
	st.global.f32 	[%rd22], %f12;
$L__BB0_2:
	bar.sync 	0;
	ret;

}


// ===== COMPILED SASS (sm_100) =====

	.target	sm_100

	.elftype	@"ET_EXEC"


//--------------------- .note.nv.tkinfo           --------------------------
	.section	.note.nv.tkinfo,"",@"SHT_NOTE"
	.sectionflags	@"SHF_NOTE_NV_TKINFO"
	.tkinfo
        /*0018*/ 	.word	0x00000002
        /*0030*/ 	.string	""
        /*0030*/ 	.string	"ptxas"
        /*0030*/ 	.string	"Cuda compilation tools, release 13.0, V13.0.88"
        /*0030*/ 	.string	"Build cuda_13.0.r13.0/compiler.36424714_0"
        /*0030*/ 	.string	"-arch sm_100 -m 64 "



//--------------------- .note.nv.cuinfo           --------------------------
	.section	.note.nv.cuinfo,"",@"SHT_NOTE"
	.sectionflags	@"SHF_NOTE_NV_CUINFO"
        /*0018*/ 	.short	0x0002
        /*001a*/ 	.short	0x0064
        /*001c*/ 	.short	0x0082
	.zero		2


//--------------------- .nv.info                  --------------------------
	.section	.nv.info,"",@"SHT_CUDA_INFO"
	.align	4


	//----- nvinfo : EIATTR_REGCOUNT
	.align		4
        /*0000*/ 	.byte	0x04, 0x2f
        /*0002*/ 	.short	(.L_1 - .L_0)
	.align		4
.L_0:
        /*0004*/ 	.word	index@(_Z2nnPA512_A512_fS1_)
        /*0008*/ 	.word	0x00000014


	//----- nvinfo : EIATTR_FRAME_SIZE
	.align		4
.L_1:
        /*000c*/ 	.byte	0x04, 0x11
        /*000e*/ 	.short	(.L_3 - .L_2)
	.align		4
.L_2:
        /*0010*/ 	.word	index@(_Z2nnPA512_A512_fS1_)
        /*0014*/ 	.word	0x00000000


	//----- nvinfo : EIATTR_MIN_STACK_SIZE
	.align		4
.L_3:
        /*0018*/ 	.byte	0x04, 0x12
        /*001a*/ 	.short	(.L_5 - .L_4)
	.align		4
.L_4:
        /*001c*/ 	.word	index@(_Z2nnPA512_A512_fS1_)
        /*0020*/ 	.word	0x00000000
.L_5:


//--------------------- .nv.compat                --------------------------
	.section	.nv.compat,"",@"SHT_CUDA_COMPAT_INFO"
	.align	4
        /*0000*/ 	.byte	0x02, 0x09, 0x00, 0x00, 0x02, 0x02, 0x01, 0x00, 0x02, 0x05, 0x05, 0x00, 0x03, 0x07, 0x01, 0x01
        /*0010*/ 	.byte	0x02, 0x03, 0x00, 0x00, 0x02, 0x06, 0x01, 0x00, 0x04, 0x0b, 0x08, 0x00, 0x09, 0x00, 0x00, 0x00
        /*0020*/ 	.byte	0x00, 0x00, 0x00, 0x00


//--------------------- .nv.info._Z2nnPA512_A512_fS1_ --------------------------
	.section	.nv.info._Z2nnPA512_A512_fS1_,"",@"SHT_CUDA_INFO"
	.sectionflags	@""
	.align	4


	//----- nvinfo : EIATTR_CUDA_API_VERSION
	.align		4
        /*0000*/ 	.byte	0x04, 0x37
        /*0002*/ 	.short	(.L_7 - .L_6)
.L_6:
        /*0004*/ 	.word	0x00000082


	//----- nvinfo : EIATTR_KPARAM_INFO
	.align		4
.L_7:
        /*0008*/ 	.byte	0x04, 0x17
        /*000a*/ 	.short	(.L_9 - .L_8)
.L_8:
        /*000c*/ 	.word	0x00000000
        /*0010*/ 	.short	0x0001
        /*0012*/ 	.short	0x0008
        /*0014*/ 	.byte	0x00, 0xf5, 0x21, 0x00


	//----- nvinfo : EIATTR_KPARAM_INFO
	.align		4
.L_9:
        /*0018*/ 	.byte	0x04, 0x17
        /*001a*/ 	.short	(.L_11 - .L_10)
.L_10:
        /*001c*/ 	.word	0x00000000
        /*0020*/ 	.short	0x0000
        /*0022*/ 	.short	0x0000
        /*0024*/ 	.byte	0x00, 0xf5, 0x21, 0x00


	//----- nvinfo : EIATTR_SPARSE_MMA_MASK
	.align		4
.L_11:
        /*0028*/ 	.byte	0x03, 0x50
        /*002a*/ 	.short	0x0000


	//----- nvinfo : EIATTR_MAXREG_COUNT
	.align		4
        /*002c*/ 	.byte	0x03, 0x1b
        /*002e*/ 	.short	0x00ff


	//----- nvinfo : EIATTR_NUM_BARRIERS
	.align		4
        /*0030*/ 	.byte	0x02, 0x4c
        /*0032*/ 	.byte	0x01
	.zero		1


	//----- nvinfo : EIATTR_MERCURY_ISA_VERSION
	.align		4
        /*0034*/ 	.byte	0x03, 0x5f
        /*0036*/ 	.short	0x0101


	//----- nvinfo : EIATTR_VRC_CTA_INIT_COUNT
	.align		4
        /*0038*/ 	.byte	0x02, 0x4a
	.zero		1
	.zero		1


	//----- nvinfo : EIATTR_EXIT_INSTR_OFFSETS
	.align		4
        /*003c*/ 	.byte	0x04, 0x1c
        /*003e*/ 	.short	(.L_13 - .L_12)


	//   ....[0]....
.L_12:
        /*0040*/ 	.word	0x00000320


	//----- nvinfo : EIATTR_CRS_STACK_SIZE
	.align		4
.L_13:
        /*0044*/ 	.byte	0x04, 0x1e
        /*0046*/ 	.short	(.L_15 - .L_14)
.L_14:
        /*0048*/ 	.word	0x00000000


	//----- nvinfo : EIATTR_CBANK_PARAM_SIZE
	.align		4
.L_15:
        /*004c*/ 	.byte	0x03, 0x19
        /*004e*/ 	.short	0x0010


	//----- nvinfo : EIATTR_PARAM_CBANK
	.align		4
        /*0050*/ 	.byte	0x04, 0x0a
        /*0052*/ 	.short	(.L_17 - .L_16)
	.align		4
.L_16:
        /*0054*/ 	.word	index@(.nv.constant0._Z2nnPA512_A512_fS1_)
        /*0058*/ 	.short	0x0380
        /*005a*/ 	.short	0x0010


	//----- nvinfo : EIATTR_SW_WAR
	.align		4
.L_17:
        /*005c*/ 	.byte	0x04, 0x36
        /*005e*/ 	.short	(.L_19 - .L_18)
.L_18:
        /*0060*/ 	.word	0x00000008
.L_19:


//--------------------- .nv.callgraph             --------------------------
	.section	.nv.callgraph,"",@"SHT_CUDA_CALLGRAPH"
	.align	4
	.sectionentsize	8
	.align		4
        /*0000*/ 	.word	0x00000000
	.align		4
        /*0004*/ 	.word	0xffffffff
	.align		4
        /*0008*/ 	.word	0x00000000
	.align		4
        /*000c*/ 	.word	0xfffffffe
	.align		4
        /*0010*/ 	.word	0x00000000
	.align		4
        /*0014*/ 	.word	0xfffffffd
	.align		4
        /*0018*/ 	.word	0x00000000
	.align		4
        /*001c*/ 	.word	0xfffffffc


//--------------------- .text._Z2nnPA512_A512_fS1_ --------------------------
	.section	.text._Z2nnPA512_A512_fS1_,"ax",@progbits
	.align	128
        .global         _Z2nnPA512_A512_fS1_
        .type           _Z2nnPA512_A512_fS1_,@function
        .size           _Z2nnPA512_A512_fS1_,(.L_x_3 - _Z2nnPA512_A512_fS1_)
        .other          _Z2nnPA512_A512_fS1_,@"STO_CUDA_ENTRY STV_DEFAULT"
_Z2nnPA512_A512_fS1_:
.text._Z2nnPA512_A512_fS1_:
[----:B------:R-:W-:Y:S01]  /*0000*/  LDC R1, c[0x0][0x37c] ;  /* 0x0000df00ff017b82 */ /* 0x000fe20000000800 */
[----:B------:R-:W0:Y:S07]  /*0010*/  S2R R0, SR_TID.X ;  /* 0x0000000000007919 */ /* 0x000e2e0000002100 */
[----:B------:R-:W0:Y:S01]  /*0020*/  LDC R3, c[0x0][0x360] ;  /* 0x0000d800ff037b82 */ /* 0x000e220000000800 */
[----:B------:R-:W-:Y:S01]  /*0030*/  BSSY.RECONVERGENT B0, `(.L_x_0) ;  /* 0x000002d000007945 */ /* 0x000fe20003800200 */
[----:B------:R-:W1:Y:S01]  /*0040*/  S2R R5, SR_TID.Y ;  /* 0x0000000000057919 */ /* 0x000e620000002200 */
[----:B------:R-:W2:Y:S05]  /*0050*/  S2R R7, SR_TID.Z ;  /* 0x0000000000077919 */ /* 0x000eaa0000002300 */
[----:B------:R-:W0:Y:S08]  /*0060*/  S2UR UR4, SR_CTAID.X ;  /* 0x00000000000479c3 */ /* 0x000e300000002500 */
[----:B------:R-:W1:Y:S08]  /*0070*/  LDC R2, c[0x0][0x364] ;  /* 0x0000d900ff027b82 */ /* 0x000e700000000800 */
[----:B------:R-:W1:Y:S08]  /*0080*/  S2UR UR5, SR_CTAID.Y ;  /* 0x00000000000579c3 */ /* 0x000e700000002600 */
[----:B------:R-:W2:Y:S01]  /*0090*/  S2UR UR6, SR_CTAID.Z ;  /* 0x00000000000679c3 */ /* 0x000ea20000002700 */
[----:B0-----:R-:W-:-:S07]  /*00a0*/  IMAD R3, R3, UR4, R0 ;  /* 0x0000000403037c24 */ /* 0x001fce000f8e0200 */
[----:B------:R-:W2:Y:S01]  /*00b0*/  LDC R4, c[0x0][0x368] ;  /* 0x0000da00ff047b82 */ /* 0x000ea20000000800 */
[----:B-1----:R-:W-:Y:S01]  /*00c0*/  IMAD R2, R2, UR5, R5 ;  /* 0x0000000502027c24 */ /* 0x002fe2000f8e0205 */
[----:B------:R-:W-:-:S04]  /*00d0*/  IADD3 R5, PT, PT, R3, -0x1, RZ ;  /* 0xffffffff03057810 */ /* 0x000fc80007ffe0ff */
[----:B------:R-:W-:Y:S01]  /*00e0*/  IADD3 R10, PT, PT, R2, -0x1, RZ ;  /* 0xffffffff020a7810 */ /* 0x000fe20007ffe0ff */
[----:B--2---:R-:W-:-:S05]  /*00f0*/  IMAD R0, R4, UR6, R7 ;  /* 0x0000000604007c24 */ /* 0x004fca000f8e0207 */
[----:B------:R-:W-:-:S04]  /*0100*/  IADD3 R13, PT, PT, R0, -0x1, RZ ;  /* 0xffffffff000d7810 */ /* 0x000fc80007ffe0ff */
[----:B------:R-:W-:-:S04]  /*0110*/  VIMNMX3.U32 R4, R5, R10, R13, !PT ;  /* 0x0000000a0504720f */ /* 0x000fc8000780000d */
[----:B------:R-:W-:-:S13]  /*0120*/  ISETP.GT.U32.AND P0, PT, R4, 0x1fd, PT ;  /* 0x000001fd0400780c */ /* 0x000fda0003f04070 */
[----:B------:R-:W-:Y:S05]  /*0130*/  @P0 BRA `(.L_x_1) ;  /* 0x0000000000700947 */ /* 0x000fea0003800000 */
[----:B------:R-:W0:Y:S01]  /*0140*/  LDC.64 R8, c[0x0][0x388] ;  /* 0x0000e200ff087b82 */ /* 0x000e220000000a00 */
[----:B------:R-:W1:Y:S01]  /*0150*/  LDCU.64 UR4, c[0x0][0x358] ;  /* 0x00006b00ff0477ac */ /* 0x000e620008000a00 */
[----:B0-----:R-:W-:-:S04]  /*0160*/  IMAD.WIDE.U32 R4, R5, 0x100000, R8 ;  /* 0x0010000005047825 */ /* 0x001fc800078e0008 */
[----:B------:R-:W-:-:S04]  /*0170*/  IMAD.WIDE.U32 R8, R3, 0x100000, R8 ;  /* 0x0010000003087825 */ /* 0x000fc800078e0008 */
[----:B------:R-:W-:-:S04]  /*0180*/  IMAD.WIDE.U32 R6, R2, 0x800, R4 ;  /* 0x0000080002067825 */ /* 0x000fc800078e0004 */
[----:B------:R-:W-:-:S04]  /*0190*/  IMAD.WIDE.U32 R4, R2, 0x800, R8 ;  /* 0x0000080002047825 */ /* 0x000fc800078e0008 */
[----:B------:R-:W-:-:S04]  /*01a0*/  IMAD.WIDE.U32 R10, R10, 0x800, R8 ;  /* 0x000008000a0a7825 */ /* 0x000fc800078e0008 */
[----:B------:R-:W-:-:S04]  /*01b0*/  IMAD.WIDE.U32 R8, R0, 0x4, R6 ;  /* 0x0000000400087825 */ /* 0x000fc800078e0006 */
[C---:B------:R-:W-:Y:S02]  /*01c0*/  IMAD.WIDE.U32 R6, R0.reuse, 0x4, R4 ;  /* 0x0000000400067825 */ /* 0x040fe400078e0004 */
[----:B-1----:R-:W2:Y:S02]  /*01d0*/  LDG.E R8, desc[UR4][R8.64] ;  /* 0x0000000408087981 */ /* 0x002ea4000c1e1900 */
[----:B------:R-:W-:Y:S02]  /*01e0*/  IMAD.WIDE.U32 R10, R0, 0x4, R10 ;  /* 0x00000004000a7825 */ /* 0x000fe400078e000a */
[----:B------:R-:W2:Y:S02]  /*01f0*/  LDG.E R15, desc[UR4][R6.64+0x100000] ;  /* 0x10000004060f7981 */ /* 0x000ea4000c1e1900 */
[----:B------:R-:W-:Y:S02]  /*0200*/  IMAD.WIDE.U32 R4, R13, 0x4, R4 ;  /* 0x000000040d047825 */ /* 0x000fe400078e0004 */
[----:B------:R-:W3:Y:S01]  /*0210*/  LDG.E R10, desc[UR4][R10.64] ;  /* 0x000000040a0a7981 */ /* 0x000ee2000c1e1900 */
[----:B------:R-:W0:Y:S03]  /*0220*/  LDC.64 R12, c[0x0][0x380] ;  /* 0x0000e000ff0c7b82 */ /* 0x000e260000000a00 */
[----:B------:R-:W4:Y:S04]  /*0230*/  LDG.E R14, desc[UR4][R6.64+0x800] ;  /* 0x00080004060e7981 */ /* 0x000f28000c1e1900 */
[----:B------:R-:W5:Y:S04]  /*0240*/  LDG.E R5, desc[UR4][R4.64] ;  /* 0x0000000404057981 */ /* 0x000f68000c1e1900 */
[----:B------:R-:W5:Y:S01]  /*0250*/  LDG.E R17, desc[UR4][R6.64+0x4] ;  /* 0x0000040406117981 */ /* 0x000f62000c1e1900 */
[----:B0-----:R-:W-:-:S04]  /*0260*/  IMAD.WIDE.U32 R12, R3, 0x100000, R12 ;  /* 0x00100000030c7825 */ /* 0x001fc800078e000c */
[----:B------:R-:W-:-:S04]  /*0270*/  IMAD.WIDE.U32 R12, R2, 0x800, R12 ;  /* 0x00000800020c7825 */ /* 0x000fc800078e000c */
[----:B------:R-:W-:-:S04]  /*0280*/  IMAD.WIDE.U32 R12, R0, 0x4, R12 ;  /* 0x00000004000c7825 */ /* 0x000fc800078e000c */
[----:B--2---:R-:W-:-:S04]  /*0290*/  FADD R15, R8, R15 ;  /* 0x0000000f080f7221 */ /* 0x004fc80000000000 */
[----:B---3--:R-:W-:-:S04]  /*02a0*/  FADD R15, R15, R10 ;  /* 0x0000000a0f0f7221 */ /* 0x008fc80000000000 */
[----:B----4-:R-:W-:-:S04]  /*02b0*/  FADD R14, R15, R14 ;  /* 0x0000000e0f0e7221 */ /* 0x010fc80000000000 */
[----:B-----5:R-:W-:-:S04]  /*02c0*/  FADD R14, R14, R5 ;  /* 0x000000050e0e7221 */ /* 0x020fc80000000000 */
[----:B------:R-:W-:-:S04]  /*02d0*/  FADD R14, R14, R17 ;  /* 0x000000110e0e7221 */ /* 0x000fc80000000000 */
[----:B------:R-:W-:-:S05]  /*02e0*/  FMUL R3, R14, 0.75 ;  /* 0x3f4000000e037820 */ /* 0x000fca0000400000 */
[----:B------:R0:W-:Y:S02]  /*02f0*/  STG.E desc[UR4][R12.64], R3 ;  /* 0x000000030c007986 */ /* 0x0001e4000c101904 */
.L_x_1:
[----:B------:R-:W-:Y:S05]  /*0300*/  BSYNC.RECONVERGENT B0 ;  /* 0x0000000000007941 */ /* 0x000fea0003800200 */
.L_x_0:
[----:B------:R-:W-:Y:S06]  /*0310*/  BAR.SYNC.DEFER_BLOCKING 0x0 ;  /* 0x0000000000007b1d */ /* 0x000fec0000010000 */
[----:B------:R-:W-:Y:S05]  /*0320*/  EXIT ;  /* 0x000000000000794d */ /* 0x000fea0003800000 */
.L_x_2:
[----:B------:R-:W-:-:S00]  /*0330*/  BRA `(.L_x_2) ;  /* 0xfffffffc00fc7947 */ /* 0x000fc0000383ffff */
[----:B------:R-:W-:-:S00]  /*0340*/  NOP ;  /* 0x0000000000007918 */ /* 0x000fc00000000000 */
        /* <DEDUP_REMOVED lines=11> */
.L_x_3:


//--------------------- .nv.shared.reserved.0     --------------------------
	.section	.nv.shared.reserved.0,"aw",@nobits
	.weak		__nv_reservedSMEM_offset_0_alias
	.size		__nv_reservedSMEM_offset_0_alias, 0, 64
	.other		__nv_reservedSMEM_offset_0_alias,@"STO_CUDA_RESERVED_SHARED STV_DEFAULT"
__nv_reservedSMEM_offset_0_alias:
	.zero		0
	.zero		64


//--------------------- .nv.constant0._Z2nnPA512_A512_fS1_ --------------------------
	.section	.nv.constant0._Z2nnPA512_A512_fS1_,"a",@progbits
	.sectionflags	@""
	.align	4
.nv.constant0._Z2nnPA512_A512_fS1_:
	.zero		912


//--------------------- SYMBOLS --------------------------

	.type		.nv.reservedSmem.offset0,@object
	.size		.nv.reservedSmem.offset0,0x4
